	.headerflags	@"EF_CUDA_TEXMODE_UNIFIED EF_CUDA_64BIT_ADDRESS EF_CUDA_ACCELERATORS EF_CUDA_SM90 EF_CUDA_VIRTUAL_SM(EF_CUDA_SM90)"
	.elftype	@"ET_EXEC"


//--------------------- .nv.info                  --------------------------
	.section	.nv.info,"",@"SHT_CUDA_INFO"
	.align	4


	//----- nvinfo : EIATTR_REGCOUNT
	.align		4
        /*0000*/ 	.byte	0x04, 0x2f
        /*0002*/ 	.short	(.L_3 - .L_2)
	.align		4
.L_2:
        /*0004*/ 	.word	index@(triton_poi_fused__native_batch_norm_legit_no_training_convolution_relu_43)
        /*0008*/ 	.word	0x00000016


	//----- nvinfo : EIATTR_MIN_STACK_SIZE
	.align		4
.L_3:
        /*000c*/ 	.byte	0x04, 0x12
        /*000e*/ 	.short	(.L_5 - .L_4)
	.align		4
.L_4:
        /*0010*/ 	.word	index@(triton_poi_fused__native_batch_norm_legit_no_training_convolution_relu_43)
        /*0014*/ 	.word	0x00000000


	//----- nvinfo : EIATTR_FRAME_SIZE
	.align		4
.L_5:
        /*0018*/ 	.byte	0x04, 0x11
        /*001a*/ 	.short	(.L_7 - .L_6)
	.align		4
.L_6:
        /*001c*/ 	.word	index@(triton_poi_fused__native_batch_norm_legit_no_training_convolution_relu_43)
        /*0020*/ 	.word	0x00000000


	//----- nvinfo : EIATTR_MIN_STACK_SIZE
	.align		4
.L_7:
        /*0024*/ 	.byte	0x04, 0x12
        /*0026*/ 	.short	(.L_9 - .L_8)
	.align		4
.L_8:
        /*0028*/ 	.word	index@(triton_poi_fused__native_batch_norm_legit_no_training_convolution_relu_43)
        /*002c*/ 	.word	0x00000000
.L_9:


//--------------------- .nv.info.triton_poi_fused__native_batch_norm_legit_no_training_convolution_relu_43 --------------------------
	.section	.nv.info.triton_poi_fused__native_batch_norm_legit_no_training_convolution_relu_43,"",@"SHT_CUDA_INFO"
	.sectionflags	@""
	.align	4


	//----- nvinfo : EIATTR_CUDA_API_VERSION
	.align		4
        /*0000*/ 	.byte	0x04, 0x37
        /*0002*/ 	.short	(.L_11 - .L_10)
.L_10:
        /*0004*/ 	.word	0x0000007c


	//----- nvinfo : EIATTR_KPARAM_INFO
	.align		4
.L_11:
        /*0008*/ 	.byte	0x04, 0x17
        /*000a*/ 	.short	(.L_13 - .L_12)
.L_12:
        /*000c*/ 	.word	0x00000000
        /*0010*/ 	.short	0x0007
        /*0012*/ 	.short	0x0038
        /*0014*/ 	.byte	0x00, 0xf0, 0x11, 0x00


	//----- nvinfo : EIATTR_KPARAM_INFO
	.align		4
.L_13:
        /*0018*/ 	.byte	0x04, 0x17
        /*001a*/ 	.short	(.L_15 - .L_14)
.L_14:
        /*001c*/ 	.word	0x00000000
        /*0020*/ 	.short	0x0006
        /*0022*/ 	.short	0x0030
        /*0024*/ 	.byte	0x00, 0xf4, 0x21, 0x00


	//----- nvinfo : EIATTR_KPARAM_INFO
	.align		4
.L_15:
        /*0028*/ 	.byte	0x04, 0x17
        /*002a*/ 	.short	(.L_17 - .L_16)
.L_16:
        /*002c*/ 	.word	0x00000000
        /*0030*/ 	.short	0x0005
        /*0032*/ 	.short	0x0028
        /*0034*/ 	.byte	0x00, 0xf4, 0x21, 0x00


	//----- nvinfo : EIATTR_KPARAM_INFO
	.align		4
.L_17:
        /*0038*/ 	.byte	0x04, 0x17
        /*003a*/ 	.short	(.L_19 - .L_18)
.L_18:
        /*003c*/ 	.word	0x00000000
        /*0040*/ 	.short	0x0004
        /*0042*/ 	.short	0x0020
        /*0044*/ 	.byte	0x00, 0xf4, 0x21, 0x00


	//----- nvinfo : EIATTR_KPARAM_INFO
	.align		4
.L_19:
        /*0048*/ 	.byte	0x04, 0x17
        /*004a*/ 	.short	(.L_21 - .L_20)
.L_20:
        /*004c*/ 	.word	0x00000000
        /*0050*/ 	.short	0x0003
        /*0052*/ 	.short	0x0018
        /*0054*/ 	.byte	0x00, 0xf4, 0x21, 0x00


	//----- nvinfo : EIATTR_KPARAM_INFO
	.align		4
.L_21:
        /*0058*/ 	.byte	0x04, 0x17
        /*005a*/ 	.short	(.L_23 - .L_22)
.L_22:
        /*005c*/ 	.word	0x00000000
        /*0060*/ 	.short	0x0002
        /*0062*/ 	.short	0x0010
        /*0064*/ 	.byte	0x00, 0xf4, 0x21, 0x00


	//----- nvinfo : EIATTR_KPARAM_INFO
	.align		4
.L_23:
        /*0068*/ 	.byte	0x04, 0x17
        /*006a*/ 	.short	(.L_25 - .L_24)
.L_24:
        /*006c*/ 	.word	0x00000000
        /*0070*/ 	.short	0x0001
        /*0072*/ 	.short	0x0008
        /*0074*/ 	.byte	0x00, 0xf4, 0x21, 0x00


	//----- nvinfo : EIATTR_KPARAM_INFO
	.align		4
.L_25:
        /*0078*/ 	.byte	0x04, 0x17
        /*007a*/ 	.short	(.L_27 - .L_26)
.L_26:
        /*007c*/ 	.word	0x00000000
        /*0080*/ 	.short	0x0000
        /*0082*/ 	.short	0x0000
        /*0084*/ 	.byte	0x00, 0xf4, 0x21, 0x00


	//----- nvinfo : EIATTR_SPARSE_MMA_MASK
	.align		4
.L_27:
        /*0088*/ 	.byte	0x03, 0x50
        /*008a*/ 	.short	0x0000


	//----- nvinfo : EIATTR_MAXREG_COUNT
	.align		4
        /*008c*/ 	.byte	0x03, 0x1b
        /*008e*/ 	.short	0x00ff


	//----- nvinfo : EIATTR_EXIT_INSTR_OFFSETS
	.align		4
        /*0090*/ 	.byte	0x04, 0x1c
        /*0092*/ 	.short	(.L_29 - .L_28)


	//   ....[0]....
.L_28:
        /*0094*/ 	.word	0x000003b0


	//----- nvinfo : EIATTR_REQNTID
	.align		4
.L_29:
        /*0098*/ 	.byte	0x04, 0x10
        /*009a*/ 	.short	(.L_31 - .L_30)
.L_30:
        /*009c*/ 	.word	0x00000100
        /*00a0*/ 	.word	0x00000001
        /*00a4*/ 	.word	0x00000001


	//----- nvinfo : EIATTR_CBANK_PARAM_SIZE
	.align		4
.L_31:
        /*00a8*/ 	.byte	0x03, 0x19
        /*00aa*/ 	.short	0x003c


	//----- nvinfo : EIATTR_PARAM_CBANK
	.align		4
        /*00ac*/ 	.byte	0x04, 0x0a
        /*00ae*/ 	.short	(.L_33 - .L_32)
	.align		4
.L_32:
        /*00b0*/ 	.word	index@(.nv.constant0.triton_poi_fused__native_batch_norm_legit_no_training_convolution_relu_43)
        /*00b4*/ 	.short	0x0210
        /*00b6*/ 	.short	0x003c


	//----- nvinfo : EIATTR_SW_WAR
	.align		4
.L_33:
        /*00b8*/ 	.byte	0x04, 0x36
        /*00ba*/ 	.short	(.L_35 - .L_34)
.L_34:
        /*00bc*/ 	.word	0x00000008
.L_35:


//--------------------- .nv.callgraph             --------------------------
	.section	.nv.callgraph,"",@"SHT_CUDA_CALLGRAPH"
	.align	4
	.sectionentsize	8
	.align		4
        /*0000*/ 	.word	0x00000000
	.align		4
        /*0004*/ 	.word	0xffffffff
	.align		4
        /*0008*/ 	.word	0x00000000
	.align		4
        /*000c*/ 	.word	0xfffffffe
	.align		4
        /*0010*/ 	.word	0x00000000
	.align		4
        /*0014*/ 	.word	0xfffffffd
	.align		4
        /*0018*/ 	.word	0x00000000
	.align		4
        /*001c*/ 	.word	0xfffffffc


//--------------------- .nv.constant4             --------------------------
	.section	.nv.constant4,"a",@progbits
	.align	8
	.align		8
.nv.constant4:
        /*0000*/ 	.dword	_$_str
	.align		8
        /*0008*/ 	.dword	_$_str_$_2


//--------------------- .text.triton_poi_fused__native_batch_norm_legit_no_training_convolution_relu_43 --------------------------
	.section	.text.triton_poi_fused__native_batch_norm_legit_no_training_convolution_relu_43,"ax",@progbits
	.align	128
        .global         triton_poi_fused__native_batch_norm_legit_no_training_convolution_relu_43
        .type           triton_poi_fused__native_batch_norm_legit_no_training_convolution_relu_43,@function
        .size           triton_poi_fused__native_batch_norm_legit_no_training_convolution_relu_43,(.L_x_1 - triton_poi_fused__native_batch_norm_legit_no_training_convolution_relu_43)
        .other          triton_poi_fused__native_batch_norm_legit_no_training_convolution_relu_43,@"STO_CUDA_ENTRY STV_DEFAULT"
triton_poi_fused__native_batch_norm_legit_no_training_convolution_relu_43:
.text.triton_poi_fused__native_batch_norm_legit_no_training_convolution_relu_43:
[----:B------:R-:W-:Y:S01]  /*0000*/  LDC R1, c[0x0][0x28] ;  /* 0x00000a00ff017b82 */ /* 0x000fe20000000800 */
[----:B------:R-:W1:Y:S07]  /*0010*/  S2R R0, SR_TID.X ;  /* 0x0000000000007919 */ /* 0x000e6e0000002100 */
[----:B------:R-:W2:Y:S01]  /*0020*/  LDC.64 R14, c[0x0][0x228] ;  /* 0x00008a00ff0e7b82 */ /* 0x000ea20000000a00 */
[----:B------:R-:W-:Y:S01]  /*0030*/  ULDC.64 UR4, c[0x0][0x208] ;  /* 0x0000820000047ab9 */ /* 0x000fe20000000a00 */
[----:B------:R-:W3:Y:S06]  /*0040*/  S2R R5, SR_CTAID.X ;  /* 0x0000000000057919 */ /* 0x000eec0000002500 */
[----:B------:R-:W4:Y:S08]  /*0050*/  LDC.64 R10, c[0x0][0x218] ;  /* 0x00008600ff0a7b82 */ /* 0x000f300000000a00 */
[----:B------:R-:W5:Y:S08]  /*0060*/  LDC.64 R12, c[0x0][0x220] ;  /* 0x00008800ff0c7b82 */ /* 0x000f700000000a00 */
[----:B------:R-:W5:Y:S01]  /*0070*/  LDC.64 R16, c[0x0][0x230] ;  /* 0x00008c00ff107b82 */ /* 0x000f620000000a00 */
[----:B-1----:R-:W-:-:S02]  /*0080*/  SHF.L.U32 R0, R0, 0x1, RZ ;  /* 0x0000000100007819 */ /* 0x002fc400000006ff */
[----:B---3--:R-:W-:Y:S02]  /*0090*/  SHF.R.S32.HI R3, RZ, 0x16, R5 ;  /* 0x00000016ff037819 */ /* 0x008fe40000011405 */
[----:B------:R-:W-:Y:S02]  /*00a0*/  LOP3.LUT R0, R0, 0x1fe, RZ, 0xc0, !PT ;  /* 0x000001fe00007812 */ /* 0x000fe400078ec0ff */
[----:B------:R-:W-:Y:S02]  /*00b0*/  SGXT R3, R3, 0x1 ;  /* 0x000000010303781a */ /* 0x000fe40000000200 */
[----:B------:R-:W-:Y:S02]  /*00c0*/  LEA R0, R5, R0, 0x9 ;  /* 0x0000000005007211 */ /* 0x000fe400078e48ff */
[----:B------:R-:W1:Y:S02]  /*00d0*/  LDC.64 R4, c[0x0][0x238] ;  /* 0x00008e00ff047b82 */ /* 0x000e640000000a00 */
[----:B------:R-:W-:-:S04]  /*00e0*/  LEA.HI R3, R3, R0, RZ, 0xe ;  /* 0x0000000003037211 */ /* 0x000fc800078f70ff */
[----:B------:R-:W-:-:S04]  /*00f0*/  SHF.R.S32.HI R3, RZ, 0xe, R3 ;  /* 0x0000000eff037819 */ /* 0x000fc80000011403 */
[----:B------:R-:W-:-:S04]  /*0100*/  LEA.HI R2, R3, R3, RZ, 0x8 ;  /* 0x0000000303027211 */ /* 0x000fc800078f40ff */
[----:B------:R-:W-:-:S04]  /*0110*/  LOP3.LUT R2, R2, 0xffffff00, RZ, 0xc0, !PT ;  /* 0xffffff0002027812 */ /* 0x000fc800078ec0ff */
[----:B------:R-:W-:Y:S02]  /*0120*/  IADD3 R19, R3, -R2, RZ ;  /* 0x8000000203137210 */ /* 0x000fe40007ffe0ff */
[----:B------:R-:W3:Y:S03]  /*0130*/  LDC.64 R2, c[0x0][0x210] ;  /* 0x00008400ff027b82 */ /* 0x000ee60000000a00 */
[----:B--2---:R-:W-:-:S05]  /*0140*/  IMAD.WIDE R14, R19, 0x4, R14 ;  /* 0x00000004130e7825 */ /* 0x004fca00078e020e */
[----:B------:R2:W2:Y:S01]  /*0150*/  LDG.E.EL R18, desc[UR4][R14.64] ;  /* 0x000000040e127981 */ /* 0x0004a2000c2e1900 */
[----:B----4-:R-:W-:-:S04]  /*0160*/  IMAD.WIDE R10, R19, 0x4, R10 ;  /* 0x00000004130a7825 */ /* 0x010fc800078e020a */
[----:B-----5:R-:W-:Y:S01]  /*0170*/  IMAD.WIDE R12, R19, 0x4, R12 ;  /* 0x00000004130c7825 */ /* 0x020fe200078e020c */
[----:B------:R4:W5:Y:S04]  /*0180*/  LDG.E.EL R8, desc[UR4][R10.64] ;  /* 0x000000040a087981 */ /* 0x000968000c2e1900 */
[----:B------:R-:W5:Y:S01]  /*0190*/  LDG.E.EL R9, desc[UR4][R12.64] ;  /* 0x000000040c097981 */ /* 0x000f62000c2e1900 */
[----:B---3--:R-:W-:-:S05]  /*01a0*/  IMAD.WIDE R2, R0, 0x4, R2 ;  /* 0x0000000400027825 */ /* 0x008fca00078e0202 */
[----:B------:R-:W5:Y:S01]  /*01b0*/  LDG.E.64 R6, desc[UR4][R2.64] ;  /* 0x0000000402067981 */ /* 0x000f62000c1e1b00 */
[----:B0-2---:R-:W-:-:S04]  /*01c0*/  IMAD.WIDE R14, R19, 0x4, R16 ;  /* 0x00000004130e7825 */ /* 0x005fc800078e0210 */
[----:B-1----:R-:W-:Y:S02]  /*01d0*/  IMAD.WIDE R16, R19, 0x4, R4 ;  /* 0x0000000413107825 */ /* 0x002fe400078e0204 */
[----:B------:R-:W2:Y:S01]  /*01e0*/  LDG.E.EL R14, desc[UR4][R14.64] ;  /* 0x000000040e0e7981 */ /* 0x000ea2000c2e1900 */
[----:B----4-:R-:W-:Y:S01]  /*01f0*/  HFMA2.MMA R10, -RZ, RZ, 1.625, 0 ;  /* 0x3e800000ff0a7435 */ /* 0x010fe200000001ff */
[----:B------:R-:W0:Y:S02]  /*0200*/  LDC.64 R4, c[0x0][0x240] ;  /* 0x00009000ff047b82 */ /* 0x000e240000000a00 */
[----:B------:R-:W2:Y:S01]  /*0210*/  LDG.E.EL R17, desc[UR4][R16.64] ;  /* 0x0000000410117981 */ /* 0x000ea2000c2e1900 */
[----:B0-----:R-:W-:-:S04]  /*0220*/  IMAD.WIDE R4, R0, 0x4, R4 ;  /* 0x0000000400047825 */ /* 0x001fc800078e0204 */
[----:B------:R-:W-:-:S04]  /*0230*/  FADD R18, R18, 9.9999997473787516356e-06 ;  /* 0x3727c5ac12127421 */ /* 0x000fc80000000000 */
[----:B------:R-:W0:Y:S02]  /*0240*/  MUFU.SQRT R19, R18 ;  /* 0x0000001200137308 */ /* 0x000e240000002000 */
[C---:B0-----:R-:W-:Y:S02]  /*0250*/  FSETP.GT.AND P0, PT, R19.reuse, 8.50705917302346158658e+37, PT ;  /* 0x7e8000001300780b */ /* 0x041fe40003f04000 */
[----:B------:R-:W-:-:S11]  /*0260*/  FSETP.GEU.AND P1, PT, R19, 1.175494350822287508e-38, PT ;  /* 0x008000001300780b */ /* 0x000fd60003f2e000 */
[----:B------:R-:W-:-:S04]  /*0270*/  @P0 FMUL R19, R19, 0.25 ;  /* 0x3e80000013130820 */ /* 0x000fc80000400000 */
[----:B------:R-:W-:-:S06]  /*0280*/  @!P1 FMUL R19, R19, 16777216 ;  /* 0x4b80000013139820 */ /* 0x000fcc0000400000 */
[----:B------:R-:W0:Y:S01]  /*0290*/  MUFU.RCP R19, R19 ;  /* 0x0000001300137308 */ /* 0x000e220000001000 */
[----:B------:R-:W-:Y:S01]  /*02a0*/  FSEL R10, R10, 1, P0 ;  /* 0x3f8000000a0a7808 */ /* 0x000fe20000000000 */
[--C-:B-----5:R-:W-:Y:S01]  /*02b0*/  FADD R6, R6, R8.reuse ;  /* 0x0000000806067221 */ /* 0x120fe20000000000 */
[----:B------:R-:W-:-:S03]  /*02c0*/  FADD R7, R7, R8 ;  /* 0x0000000807077221 */ /* 0x000fc60000000000 */
[----:B------:R-:W-:Y:S01]  /*02d0*/  @!P1 FMUL R10, R10, 16777216 ;  /* 0x4b8000000a0a9820 */ /* 0x000fe20000400000 */
[C---:B------:R-:W-:Y:S01]  /*02e0*/  FADD R8, -R9.reuse, R6 ;  /* 0x0000000609087221 */ /* 0x040fe20000000100 */
[----:B------:R-:W-:Y:S02]  /*02f0*/  FADD R9, -R9, R7 ;  /* 0x0000000709097221 */ /* 0x000fe40000000100 */
[----:B0-----:R-:W-:-:S04]  /*0300*/  FMUL R10, R19, R10 ;  /* 0x0000000a130a7220 */ /* 0x001fc80000400000 */
[-C--:B------:R-:W-:Y:S01]  /*0310*/  FMUL R8, R8, R10.reuse ;  /* 0x0000000a08087220 */ /* 0x080fe20000400000 */
[----:B------:R-:W-:-:S03]  /*0320*/  FMUL R10, R9, R10 ;  /* 0x0000000a090a7220 */ /* 0x000fc60000400000 */
[C-C-:B--2---:R-:W-:Y:S01]  /*0330*/  FFMA R8, R14.reuse, R8, R17.reuse ;  /* 0x000000080e087223 */ /* 0x144fe20000000011 */
[----:B------:R-:W-:-:S04]  /*0340*/  FFMA R10, R14, R10, R17 ;  /* 0x0000000a0e0a7223 */ /* 0x000fc80000000011 */
[----:B------:R-:W-:Y:S02]  /*0350*/  FSETP.GEU.AND P0, PT, R8, RZ, PT ;  /* 0x000000ff0800720b */ /* 0x000fe40003f0e000 */
[----:B------:R-:W-:Y:S02]  /*0360*/  FSETP.GEU.AND P1, PT, R10, RZ, PT ;  /* 0x000000ff0a00720b */ /* 0x000fe40003f2e000 */
[----:B------:R-:W-:Y:S02]  /*0370*/  FSEL R8, R8, RZ, P0 ;  /* 0x000000ff08087208 */ /* 0x000fe40000000000 */
[----:B------:R-:W-:Y:S01]  /*0380*/  FSEL R9, R10, RZ, P1 ;  /* 0x000000ff0a097208 */ /* 0x000fe20000800000 */
[----:B------:R-:W-:Y:S04]  /*0390*/  STG.E.64 desc[UR4][R2.64], R6 ;  /* 0x0000000602007986 */ /* 0x000fe8000c101b04 */
[----:B------:R-:W-:Y:S01]  /*03a0*/  STG.E.64 desc[UR4][R4.64], R8 ;  /* 0x0000000804007986 */ /* 0x000fe2000c101b04 */
[----:B------:R-:W-:Y:S05]  /*03b0*/  EXIT ;  /* 0x000000000000794d */ /* 0x000fea0003800000 */
.L_x_0:
[----:B------:R-:W-:-:S00]  /*03c0*/  BRA `(.L_x_0) ;  /* 0xfffffffc00fc7947 */ /* 0x000fc0000383ffff */
[----:B------:R-:W-:-:S00]  /*03d0*/  NOP ;  /* 0x0000000000007918 */ /* 0x000fc00000000000 */
        /* <DEDUP_REMOVED lines=10> */
.L_x_1:


//--------------------- .nv.global.init           --------------------------
	.section	.nv.global.init,"aw",@progbits
.nv.global.init:
	.type		_$_str,@object
	.size		_$_str,(_$_str_$_2 - _$_str)
_$_str:
        /*0000*/ 	.byte	0x5f, 0x5f, 0x43, 0x55, 0x44, 0x41, 0x5f, 0x46, 0x54, 0x5a, 0x00
	.type		_$_str_$_2,@object
	.size		_$_str_$_2,(.L_1 - _$_str_$_2)
_$_str_$_2:
        /*000b*/ 	.byte	0x5f, 0x5f, 0x43, 0x55, 0x44, 0x41, 0x5f, 0x50, 0x52, 0x45, 0x43, 0x5f, 0x53, 0x51, 0x52, 0x54
        /*001b*/ 	.byte	0x00
.L_1:


//--------------------- .nv.constant0.triton_poi_fused__native_batch_norm_legit_no_training_convolution_relu_43 --------------------------
	.section	.nv.constant0.triton_poi_fused__native_batch_norm_legit_no_training_convolution_relu_43,"a",@progbits
	.sectionflags	@""
	.align	4
.nv.constant0.triton_poi_fused__native_batch_norm_legit_no_training_convolution_relu_43:
	.zero		588
